	.headerflags	@"EF_CUDA_TEXMODE_UNIFIED EF_CUDA_64BIT_ADDRESS EF_CUDA_ACCELERATORS EF_CUDA_SM90 EF_CUDA_VIRTUAL_SM(EF_CUDA_SM90)"
	.elftype	@"ET_EXEC"


//--------------------- .nv.info                  --------------------------
	.section	.nv.info,"",@"SHT_CUDA_INFO"
	.align	4


	//----- nvinfo : EIATTR_REGCOUNT
	.align		4
        /*0000*/ 	.byte	0x04, 0x2f
        /*0002*/ 	.short	(.L_3 - .L_2)
	.align		4
.L_2:
        /*0004*/ 	.word	index@(triton_poi_fused_add_div_mean_mul_pow_sqrt_0)
        /*0008*/ 	.word	0x00000012


	//----- nvinfo : EIATTR_MIN_STACK_SIZE
	.align		4
.L_3:
        /*000c*/ 	.byte	0x04, 0x12
        /*000e*/ 	.short	(.L_5 - .L_4)
	.align		4
.L_4:
        /*0010*/ 	.word	index@(triton_poi_fused_add_div_mean_mul_pow_sqrt_0)
        /*0014*/ 	.word	0x00000000


	//----- nvinfo : EIATTR_FRAME_SIZE
	.align		4
.L_5:
        /*0018*/ 	.byte	0x04, 0x11
        /*001a*/ 	.short	(.L_7 - .L_6)
	.align		4
.L_6:
        /*001c*/ 	.word	index@(triton_poi_fused_add_div_mean_mul_pow_sqrt_0)
        /*0020*/ 	.word	0x00000000


	//----- nvinfo : EIATTR_MIN_STACK_SIZE
	.align		4
.L_7:
        /*0024*/ 	.byte	0x04, 0x12
        /*0026*/ 	.short	(.L_9 - .L_8)
	.align		4
.L_8:
        /*0028*/ 	.word	index@(triton_poi_fused_add_div_mean_mul_pow_sqrt_0)
        /*002c*/ 	.word	0x00000000
.L_9:


//--------------------- .nv.info.triton_poi_fused_add_div_mean_mul_pow_sqrt_0 --------------------------
	.section	.nv.info.triton_poi_fused_add_div_mean_mul_pow_sqrt_0,"",@"SHT_CUDA_INFO"
	.sectionflags	@""
	.align	4


	//----- nvinfo : EIATTR_CUDA_API_VERSION
	.align		4
        /*0000*/ 	.byte	0x04, 0x37
        /*0002*/ 	.short	(.L_11 - .L_10)
.L_10:
        /*0004*/ 	.word	0x0000007c


	//----- nvinfo : EIATTR_KPARAM_INFO
	.align		4
.L_11:
        /*0008*/ 	.byte	0x04, 0x17
        /*000a*/ 	.short	(.L_13 - .L_12)
.L_12:
        /*000c*/ 	.word	0x00000000
        /*0010*/ 	.short	0x0003
        /*0012*/ 	.short	0x0018
        /*0014*/ 	.byte	0x00, 0xf0, 0x11, 0x00


	//----- nvinfo : EIATTR_KPARAM_INFO
	.align		4
.L_13:
        /*0018*/ 	.byte	0x04, 0x17
        /*001a*/ 	.short	(.L_15 - .L_14)
.L_14:
        /*001c*/ 	.word	0x00000000
        /*0020*/ 	.short	0x0002
        /*0022*/ 	.short	0x0010
        /*0024*/ 	.byte	0x00, 0xf4, 0x21, 0x00


	//----- nvinfo : EIATTR_KPARAM_INFO
	.align		4
.L_15:
        /*0028*/ 	.byte	0x04, 0x17
        /*002a*/ 	.short	(.L_17 - .L_16)
.L_16:
        /*002c*/ 	.word	0x00000000
        /*0030*/ 	.short	0x0001
        /*0032*/ 	.short	0x0008
        /*0034*/ 	.byte	0x00, 0xf4, 0x21, 0x00


	//----- nvinfo : EIATTR_KPARAM_INFO
	.align		4
.L_17:
        /*0038*/ 	.byte	0x04, 0x17
        /*003a*/ 	.short	(.L_19 - .L_18)
.L_18:
        /*003c*/ 	.word	0x00000000
        /*0040*/ 	.short	0x0000
        /*0042*/ 	.short	0x0000
        /*0044*/ 	.byte	0x00, 0xf4, 0x21, 0x00


	//----- nvinfo : EIATTR_SPARSE_MMA_MASK
	.align		4
.L_19:
        /*0048*/ 	.byte	0x03, 0x50
        /*004a*/ 	.short	0x0000


	//----- nvinfo : EIATTR_MAXREG_COUNT
	.align		4
        /*004c*/ 	.byte	0x03, 0x1b
        /*004e*/ 	.short	0x00ff


	//----- nvinfo : EIATTR_EXIT_INSTR_OFFSETS
	.align		4
        /*0050*/ 	.byte	0x04, 0x1c
        /*0052*/ 	.short	(.L_21 - .L_20)


	//   ....[0]....
.L_20:
        /*0054*/ 	.word	0x00000290


	//   ....[1]....
        /*0058*/ 	.word	0x000002b0


	//----- nvinfo : EIATTR_REQNTID
	.align		4
.L_21:
        /*005c*/ 	.byte	0x04, 0x10
        /*005e*/ 	.short	(.L_23 - .L_22)
.L_22:
        /*0060*/ 	.word	0x00000080
        /*0064*/ 	.word	0x00000001
        /*0068*/ 	.word	0x00000001


	//----- nvinfo : EIATTR_CBANK_PARAM_SIZE
	.align		4
.L_23:
        /*006c*/ 	.byte	0x03, 0x19
        /*006e*/ 	.short	0x001c


	//----- nvinfo : EIATTR_PARAM_CBANK
	.align		4
        /*0070*/ 	.byte	0x04, 0x0a
        /*0072*/ 	.short	(.L_25 - .L_24)
	.align		4
.L_24:
        /*0074*/ 	.word	index@(.nv.constant0.triton_poi_fused_add_div_mean_mul_pow_sqrt_0)
        /*0078*/ 	.short	0x0210
        /*007a*/ 	.short	0x001c


	//----- nvinfo : EIATTR_SW_WAR
	.align		4
.L_25:
        /*007c*/ 	.byte	0x04, 0x36
        /*007e*/ 	.short	(.L_27 - .L_26)
.L_26:
        /*0080*/ 	.word	0x00000008
.L_27:


//--------------------- .nv.callgraph             --------------------------
	.section	.nv.callgraph,"",@"SHT_CUDA_CALLGRAPH"
	.align	4
	.sectionentsize	8
	.align		4
        /*0000*/ 	.word	0x00000000
	.align		4
        /*0004*/ 	.word	0xffffffff
	.align		4
        /*0008*/ 	.word	0x00000000
	.align		4
        /*000c*/ 	.word	0xfffffffe
	.align		4
        /*0010*/ 	.word	0x00000000
	.align		4
        /*0014*/ 	.word	0xfffffffd
	.align		4
        /*0018*/ 	.word	0x00000000
	.align		4
        /*001c*/ 	.word	0xfffffffc


//--------------------- .nv.constant4             --------------------------
	.section	.nv.constant4,"a",@progbits
	.align	8
	.align		8
.nv.constant4:
        /*0000*/ 	.dword	_$_str
	.align		8
        /*0008*/ 	.dword	_$_str_$_2


//--------------------- .text.triton_poi_fused_add_div_mean_mul_pow_sqrt_0 --------------------------
	.section	.text.triton_poi_fused_add_div_mean_mul_pow_sqrt_0,"ax",@progbits
	.align	128
        .global         triton_poi_fused_add_div_mean_mul_pow_sqrt_0
        .type           triton_poi_fused_add_div_mean_mul_pow_sqrt_0,@function
        .size           triton_poi_fused_add_div_mean_mul_pow_sqrt_0,(.L_x_1 - triton_poi_fused_add_div_mean_mul_pow_sqrt_0)
        .other          triton_poi_fused_add_div_mean_mul_pow_sqrt_0,@"STO_CUDA_ENTRY STV_DEFAULT"
triton_poi_fused_add_div_mean_mul_pow_sqrt_0:
.text.triton_poi_fused_add_div_mean_mul_pow_sqrt_0:
[----:B------:R-:W0:Y:S02]  /*0000*/  LDC R1, c[0x0][0x28] ;  /* 0x00000a00ff017b82 */ /* 0x000e240000000800 */
[----:B------:R-:W1:Y:S01]  /*0010*/  S2R R0, SR_TID.X ;  /* 0x0000000000007919 */ /* 0x000e620000002100 */
[----:B------:R-:W2:Y:S01]  /*0020*/  LDC.64 R2, c[0x0][0x218] ;  /* 0x00008600ff027b82 */ /* 0x000ea20000000a00 */
[----:B------:R-:W-:Y:S01]  /*0030*/  CS2R R12, SRZ ;  /* 0x00000000000c7805 */ /* 0x000fe2000001ff00 */
[----:B------:R-:W-:Y:S01]  /*0040*/  HFMA2.MMA R10, -RZ, RZ, 0, 0 ;  /* 0x00000000ff0a7435 */ /* 0x000fe200000001ff */
[----:B------:R-:W3:Y:S01]  /*0050*/  S2R R5, SR_CTAID.X ;  /* 0x0000000000057919 */ /* 0x000ee20000002500 */
[----:B------:R-:W-:Y:S01]  /*0060*/  ULDC.64 UR4, c[0x0][0x208] ;  /* 0x0000820000047ab9 */ /* 0x000fe20000000a00 */
[----:B------:R-:W-:-:S03]  /*0070*/  CS2R R14, SRZ ;  /* 0x00000000000e7805 */ /* 0x000fc6000001ff00 */
[----:B------:R-:W4:Y:S01]  /*0080*/  LDC.64 R8, c[0x0][0x210] ;  /* 0x00008400ff087b82 */ /* 0x000f220000000a00 */
[----:B-1----:R-:W-:-:S04]  /*0090*/  LOP3.LUT R0, R0, 0x7f, RZ, 0xc0, !PT ;  /* 0x0000007f00007812 */ /* 0x002fc800078ec0ff */
[----:B---3--:R-:W-:-:S04]  /*00a0*/  LEA R0, R5, R0, 0x7 ;  /* 0x0000000005007211 */ /* 0x008fc800078e38ff */
[----:B------:R-:W-:Y:S02]  /*00b0*/  SHF.R.S32.HI R5, RZ, 0x1f, R0 ;  /* 0x0000001fff057819 */ /* 0x000fe40000011400 */
[----:B------:R-:W-:Y:S02]  /*00c0*/  ISETP.GE.AND P1, PT, R0, 0x100, PT ;  /* 0x000001000000780c */ /* 0x000fe40003f26270 */
[----:B------:R-:W-:-:S04]  /*00d0*/  LEA.HI R5, R5, R0, RZ, 0x2 ;  /* 0x0000000005057211 */ /* 0x000fc800078f10ff */
[----:B------:R-:W-:-:S05]  /*00e0*/  LOP3.LUT R11, R5, 0xfffffffc, RZ, 0xc0, !PT ;  /* 0xfffffffc050b7812 */ /* 0x000fca00078ec0ff */
[----:B--2---:R-:W-:-:S05]  /*00f0*/  IMAD.WIDE R6, R11, 0x4, R2 ;  /* 0x000000040b067825 */ /* 0x004fca00078e0202 */
[----:B------:R-:W2:Y:S04]  /*0100*/  @!P1 LDG.E.EL R12, desc[UR4][R6.64+0x4] ;  /* 0x00000404060c9981 */ /* 0x000ea8000c2e1900 */
[----:B------:R-:W3:Y:S04]  /*0110*/  @!P1 LDG.E.EL R10, desc[UR4][R6.64] ;  /* 0x00000004060a9981 */ /* 0x000ee8000c2e1900 */
[----:B------:R-:W5:Y:S04]  /*0120*/  @!P1 LDG.E.EL R13, desc[UR4][R6.64+0x8] ;  /* 0x00000804060d9981 */ /* 0x000f68000c2e1900 */
[----:B------:R-:W5:Y:S01]  /*0130*/  @!P1 LDG.E.EL R14, desc[UR4][R6.64+0xc] ;  /* 0x00000c04060e9981 */ /* 0x000f62000c2e1900 */
[----:B------:R-:W-:Y:S01]  /*0140*/  IMAD.WIDE R4, R0, 0x4, R2 ;  /* 0x0000000400047825 */ /* 0x000fe200078e0202 */
[----:B------:R-:W-:-:S04]  /*0150*/  IADD3 R3, R0, -R11, RZ ;  /* 0x8000000b00037210 */ /* 0x000fc80007ffe0ff */
[----:B------:R1:W5:Y:S01]  /*0160*/  @!P1 LDG.E R15, desc[UR4][R4.64] ;  /* 0x00000004040f9981 */ /* 0x000362000c1e1900 */
[----:B----4-:R-:W-:Y:S01]  /*0170*/  IMAD.WIDE R2, R3, 0x4, R8 ;  /* 0x0000000403027825 */ /* 0x010fe200078e0208 */
[----:B------:R-:W-:-:S06]  /*0180*/  MOV R8, RZ ;  /* 0x000000ff00087202 */ /* 0x000fcc0000000f00 */
[----:B------:R4:W5:Y:S01]  /*0190*/  @!P1 LDG.E.EL R8, desc[UR4][R2.64] ;  /* 0x0000000402089981 */ /* 0x000962000c2e1900 */
[----:B-1----:R-:W4:Y:S02]  /*01a0*/  LDC.64 R4, c[0x0][0x220] ;  /* 0x00008800ff047b82 */ /* 0x002f240000000a00 */
[----:B----4-:R-:W-:-:S04]  /*01b0*/  IMAD.WIDE R2, R0, 0x4, R4 ;  /* 0x0000000400027825 */ /* 0x010fc800078e0204 */
[----:B--2---:R-:W-:-:S04]  /*01c0*/  FMUL R9, R12, R12 ;  /* 0x0000000c0c097220 */ /* 0x004fc80000400000 */
[----:B---3--:R-:W-:-:S04]  /*01d0*/  FFMA R10, R10, R10, R9 ;  /* 0x0000000a0a0a7223 */ /* 0x008fc80000000009 */
[----:B-----5:R-:W-:-:S04]  /*01e0*/  FFMA R13, R13, R13, R10 ;  /* 0x0000000d0d0d7223 */ /* 0x020fc8000000000a */
[----:B------:R-:W-:-:S04]  /*01f0*/  FFMA R13, R14, R14, R13 ;  /* 0x0000000e0e0d7223 */ /* 0x000fc8000000000d */
[----:B------:R-:W-:-:S06]  /*0200*/  FMUL R13, R13, 0.25 ;  /* 0x3e8000000d0d7820 */ /* 0x000fcc0000400000 */
[----:B------:R-:W1:Y:S02]  /*0210*/  MUFU.SQRT R13, R13 ;  /* 0x0000000d000d7308 */ /* 0x000e640000002000 */
[----:B-1----:R-:W-:-:S05]  /*0220*/  FADD R6, R13, 9.9999999392252902908e-09 ;  /* 0x322bcc770d067421 */ /* 0x002fca0000000000 */
[----:B------:R-:W-:-:S13]  /*0230*/  FSETP.GT.AND P0, PT, R6, 8.50705917302346158658e+37, PT ;  /* 0x7e8000000600780b */ /* 0x000fda0003f04000 */
[----:B------:R-:W-:Y:S01]  /*0240*/  @P0 FMUL R6, R6, 0.25 ;  /* 0x3e80000006060820 */ /* 0x000fe20000400000 */
[----:B------:R-:W-:-:S05]  /*0250*/  @P0 FMUL R15, R15, 0.25 ;  /* 0x3e8000000f0f0820 */ /* 0x000fca0000400000 */
[----:B------:R-:W1:Y:S02]  /*0260*/  MUFU.RCP R6, R6 ;  /* 0x0000000600067308 */ /* 0x000e640000001000 */
[----:B-1----:R-:W-:-:S04]  /*0270*/  FMUL R7, R6, R15 ;  /* 0x0000000f06077220 */ /* 0x002fc80000400000 */
[----:B------:R-:W-:Y:S01]  /*0280*/  FMUL R7, R7, R8 ;  /* 0x0000000807077220 */ /* 0x000fe20000400000 */
[----:B------:R-:W-:Y:S06]  /*0290*/  @P1 EXIT ;  /* 0x000000000000194d */ /* 0x000fec0003800000 */
[----:B------:R-:W-:Y:S01]  /*02a0*/  STG.E desc[UR4][R2.64], R7 ;  /* 0x0000000702007986 */ /* 0x000fe2000c101904 */
[----:B------:R-:W-:Y:S05]  /*02b0*/  EXIT ;  /* 0x000000000000794d */ /* 0x000fea0003800000 */
.L_x_0:
[----:B------:R-:W-:-:S00]  /*02c0*/  BRA `(.L_x_0) ;  /* 0xfffffffc00fc7947 */ /* 0x000fc0000383ffff */
[----:B------:R-:W-:-:S00]  /*02d0*/  NOP ;  /* 0x0000000000007918 */ /* 0x000fc00000000000 */
        /* <DEDUP_REMOVED lines=10> */
.L_x_1:


//--------------------- .nv.global.init           --------------------------
	.section	.nv.global.init,"aw",@progbits
.nv.global.init:
	.type		_$_str,@object
	.size		_$_str,(_$_str_$_2 - _$_str)
_$_str:
        /*0000*/ 	.byte	0x5f, 0x5f, 0x43, 0x55, 0x44, 0x41, 0x5f, 0x46, 0x54, 0x5a, 0x00
	.type		_$_str_$_2,@object
	.size		_$_str_$_2,(.L_1 - _$_str_$_2)
_$_str_$_2:
        /*000b*/ 	.byte	0x5f, 0x5f, 0x43, 0x55, 0x44, 0x41, 0x5f, 0x50, 0x52, 0x45, 0x43, 0x5f, 0x53, 0x51, 0x52, 0x54
        /*001b*/ 	.byte	0x00
.L_1:


//--------------------- .nv.constant0.triton_poi_fused_add_div_mean_mul_pow_sqrt_0 --------------------------
	.section	.nv.constant0.triton_poi_fused_add_div_mean_mul_pow_sqrt_0,"a",@progbits
	.sectionflags	@""
	.align	4
.nv.constant0.triton_poi_fused_add_div_mean_mul_pow_sqrt_0:
	.zero		556
